	.headerflags	@"EF_CUDA_TEXMODE_UNIFIED EF_CUDA_64BIT_ADDRESS EF_CUDA_ACCELERATORS EF_CUDA_SM90 EF_CUDA_VIRTUAL_SM(EF_CUDA_SM90)"
	.elftype	@"ET_EXEC"


//--------------------- .nv.info                  --------------------------
	.section	.nv.info,"",@"SHT_CUDA_INFO"
	.align	4


	//----- nvinfo : EIATTR_REGCOUNT
	.align		4
        /*0000*/ 	.byte	0x04, 0x2f
        /*0002*/ 	.short	(.L_1 - .L_0)
	.align		4
.L_0:
        /*0004*/ 	.word	index@(triton_poi_fused_div_sub_8)
        /*0008*/ 	.word	0x00000030


	//----- nvinfo : EIATTR_MIN_STACK_SIZE
	.align		4
.L_1:
        /*000c*/ 	.byte	0x04, 0x12
        /*000e*/ 	.short	(.L_3 - .L_2)
	.align		4
.L_2:
        /*0010*/ 	.word	index@(triton_poi_fused_div_sub_8)
        /*0014*/ 	.word	0x00000000


	//----- nvinfo : EIATTR_FRAME_SIZE
	.align		4
.L_3:
        /*0018*/ 	.byte	0x04, 0x11
        /*001a*/ 	.short	(.L_5 - .L_4)
	.align		4
.L_4:
        /*001c*/ 	.word	index@(triton_poi_fused_div_sub_8)
        /*0020*/ 	.word	0x00000000


	//----- nvinfo : EIATTR_MIN_STACK_SIZE
	.align		4
.L_5:
        /*0024*/ 	.byte	0x04, 0x12
        /*0026*/ 	.short	(.L_7 - .L_6)
	.align		4
.L_6:
        /*0028*/ 	.word	index@(triton_poi_fused_div_sub_8)
        /*002c*/ 	.word	0x00000000
.L_7:


//--------------------- .nv.info.triton_poi_fused_div_sub_8 --------------------------
	.section	.nv.info.triton_poi_fused_div_sub_8,"",@"SHT_CUDA_INFO"
	.sectionflags	@""
	.align	4


	//----- nvinfo : EIATTR_CUDA_API_VERSION
	.align		4
        /*0000*/ 	.byte	0x04, 0x37
        /*0002*/ 	.short	(.L_9 - .L_8)
.L_8:
        /*0004*/ 	.word	0x0000007c


	//----- nvinfo : EIATTR_KPARAM_INFO
	.align		4
.L_9:
        /*0008*/ 	.byte	0x04, 0x17
        /*000a*/ 	.short	(.L_11 - .L_10)
.L_10:
        /*000c*/ 	.word	0x00000000
        /*0010*/ 	.short	0x0005
        /*0012*/ 	.short	0x0024
        /*0014*/ 	.byte	0x00, 0xf0, 0x11, 0x00


	//----- nvinfo : EIATTR_KPARAM_INFO
	.align		4
.L_11:
        /*0018*/ 	.byte	0x04, 0x17
        /*001a*/ 	.short	(.L_13 - .L_12)
.L_12:
        /*001c*/ 	.word	0x00000000
        /*0020*/ 	.short	0x0004
        /*0022*/ 	.short	0x0020
        /*0024*/ 	.byte	0x00, 0xf0, 0x11, 0x00


	//----- nvinfo : EIATTR_KPARAM_INFO
	.align		4
.L_13:
        /*0028*/ 	.byte	0x04, 0x17
        /*002a*/ 	.short	(.L_15 - .L_14)
.L_14:
        /*002c*/ 	.word	0x00000000
        /*0030*/ 	.short	0x0003
        /*0032*/ 	.short	0x0018
        /*0034*/ 	.byte	0x00, 0xf4, 0x21, 0x00


	//----- nvinfo : EIATTR_KPARAM_INFO
	.align		4
.L_15:
        /*0038*/ 	.byte	0x04, 0x17
        /*003a*/ 	.short	(.L_17 - .L_16)
.L_16:
        /*003c*/ 	.word	0x00000000
        /*0040*/ 	.short	0x0002
        /*0042*/ 	.short	0x0010
        /*0044*/ 	.byte	0x00, 0xf4, 0x21, 0x00


	//----- nvinfo : EIATTR_KPARAM_INFO
	.align		4
.L_17:
        /*0048*/ 	.byte	0x04, 0x17
        /*004a*/ 	.short	(.L_19 - .L_18)
.L_18:
        /*004c*/ 	.word	0x00000000
        /*0050*/ 	.short	0x0001
        /*0052*/ 	.short	0x0008
        /*0054*/ 	.byte	0x00, 0xf4, 0x21, 0x00


	//----- nvinfo : EIATTR_KPARAM_INFO
	.align		4
.L_19:
        /*0058*/ 	.byte	0x04, 0x17
        /*005a*/ 	.short	(.L_21 - .L_20)
.L_20:
        /*005c*/ 	.word	0x00000000
        /*0060*/ 	.short	0x0000
        /*0062*/ 	.short	0x0000
        /*0064*/ 	.byte	0x00, 0xf4, 0x21, 0x00


	//----- nvinfo : EIATTR_SPARSE_MMA_MASK
	.align		4
.L_21:
        /*0068*/ 	.byte	0x03, 0x50
        /*006a*/ 	.short	0x0000


	//----- nvinfo : EIATTR_MAXREG_COUNT
	.align		4
        /*006c*/ 	.byte	0x03, 0x1b
        /*006e*/ 	.short	0x00ff


	//----- nvinfo : EIATTR_EXIT_INSTR_OFFSETS
	.align		4
        /*0070*/ 	.byte	0x04, 0x1c
        /*0072*/ 	.short	(.L_23 - .L_22)


	//   ....[0]....
.L_22:
        /*0074*/ 	.word	0x00001910


	//   ....[1]....
        /*0078*/ 	.word	0x00001960


	//----- nvinfo : EIATTR_REQNTID
	.align		4
.L_23:
        /*007c*/ 	.byte	0x04, 0x10
        /*007e*/ 	.short	(.L_25 - .L_24)
.L_24:
        /*0080*/ 	.word	0x00000100
        /*0084*/ 	.word	0x00000001
        /*0088*/ 	.word	0x00000001


	//----- nvinfo : EIATTR_CBANK_PARAM_SIZE
	.align		4
.L_25:
        /*008c*/ 	.byte	0x03, 0x19
        /*008e*/ 	.short	0x0028


	//----- nvinfo : EIATTR_PARAM_CBANK
	.align		4
        /*0090*/ 	.byte	0x04, 0x0a
        /*0092*/ 	.short	(.L_27 - .L_26)
	.align		4
.L_26:
        /*0094*/ 	.word	index@(.nv.constant0.triton_poi_fused_div_sub_8)
        /*0098*/ 	.short	0x0210
        /*009a*/ 	.short	0x0028


	//----- nvinfo : EIATTR_SW_WAR
	.align		4
.L_27:
        /*009c*/ 	.byte	0x04, 0x36
        /*009e*/ 	.short	(.L_29 - .L_28)
.L_28:
        /*00a0*/ 	.word	0x00000008
.L_29:


//--------------------- .nv.callgraph             --------------------------
	.section	.nv.callgraph,"",@"SHT_CUDA_CALLGRAPH"
	.align	4
	.sectionentsize	8
	.align		4
        /*0000*/ 	.word	0x00000000
	.align		4
        /*0004*/ 	.word	0xffffffff
	.align		4
        /*0008*/ 	.word	0x00000000
	.align		4
        /*000c*/ 	.word	0xfffffffe
	.align		4
        /*0010*/ 	.word	0x00000000
	.align		4
        /*0014*/ 	.word	0xfffffffd
	.align		4
        /*0018*/ 	.word	0x00000000
	.align		4
        /*001c*/ 	.word	0xfffffffc


//--------------------- .text.triton_poi_fused_div_sub_8 --------------------------
	.section	.text.triton_poi_fused_div_sub_8,"ax",@progbits
	.sectionflags	@"SHF_BARRIERS=1"
	.align	128
        .global         triton_poi_fused_div_sub_8
        .type           triton_poi_fused_div_sub_8,@function
        .size           triton_poi_fused_div_sub_8,(.L_x_1 - triton_poi_fused_div_sub_8)
        .other          triton_poi_fused_div_sub_8,@"STO_CUDA_ENTRY STV_DEFAULT"
triton_poi_fused_div_sub_8:
.text.triton_poi_fused_div_sub_8:
[----:B------:R-:W0:Y:S01]  /*0000*/  LDC R1, c[0x0][0x28] ;  /* 0x00000a00ff017b82 */ /* 0x000e220000000800 */
[----:B------:R-:W1:Y:S07]  /*0010*/  S2R R0, SR_TID.X ;  /* 0x0000000000007919 */ /* 0x000e6e0000002100 */
[----:B------:R-:W2:Y:S01]  /*0020*/  S2UR UR36, SR_CTAID.Y ;  /* 0x00000000002479c3 */ /* 0x000ea20000002600 */
[----:B------:R-:W-:Y:S01]  /*0030*/  CS2R R16, SRZ ;  /* 0x0000000000107805 */ /* 0x000fe2000001ff00 */
[----:B------:R-:W-:Y:S01]  /*0040*/  ULDC.64 UR42, c[0x0][0x208] ;  /* 0x00008200002a7ab9 */ /* 0x000fe20000000a00 */
[----:B------:R-:W3:Y:S05]  /*0050*/  S2R R45, SR_CTAID.X ;  /* 0x00000000002d7919 */ /* 0x000eea0000002500 */
[----:B------:R-:W4:Y:S08]  /*0060*/  LDC.64 R8, c[0x0][0x220] ;  /* 0x00008800ff087b82 */ /* 0x000f300000000a00 */
[----:B------:R-:W5:Y:S01]  /*0070*/  LDC.64 R6, c[0x0][0x218] ;  /* 0x00008600ff067b82 */ /* 0x000f620000000a00 */
[----:B--2---:R-:W-:-:S07]  /*0080*/  USHF.L.U32 UR36, UR36, 0x4, URZ ;  /* 0x0000000424247899 */ /* 0x004fce000800063f */
[----:B------:R-:W2:Y:S01]  /*0090*/  LDC.64 R4, c[0x0][0x210] ;  /* 0x00008400ff047b82 */ /* 0x000ea20000000a00 */
[----:B-1----:R-:W-:-:S04]  /*00a0*/  SHF.R.U32.HI R2, RZ, 0x6, R0 ;  /* 0x00000006ff027819 */ /* 0x002fc80000011600 */
[----:B------:R-:W-:-:S04]  /*00b0*/  SGXT.U32 R2, R2, 0x2 ;  /* 0x000000020202781a */ /* 0x000fc80000000000 */
[----:B------:R-:W-:-:S04]  /*00c0*/  LOP3.LUT R22, R2, UR36, RZ, 0xfc, !PT ;  /* 0x0000002402167c12 */ /* 0x000fc8000f8efcff */
[C---:B------:R-:W-:Y:S01]  /*00d0*/  ISETP.GE.AND P0, PT, R22.reuse, 0xc, PT ;  /* 0x0000000c1600780c */ /* 0x040fe20003f06270 */
[----:B------:R-:W-:-:S05]  /*00e0*/  IMAD.HI R2, R22, 0x55555556, RZ ;  /* 0x5555555616027827 */ /* 0x000fca00078e02ff */
[----:B------:R-:W-:Y:S02]  /*00f0*/  LEA.HI R3, R2, R2, RZ, 0x1 ;  /* 0x0000000202037211 */ /* 0x000fe400078f08ff */
[----:B------:R-:W-:-:S03]  /*0100*/  SHF.L.U32 R2, R0, 0x2, RZ ;  /* 0x0000000200027819 */ /* 0x000fc600000006ff */
[----:B------:R-:W-:-:S04]  /*0110*/  IMAD R11, R3, -0x3, R22 ;  /* 0xfffffffd030b7824 */ /* 0x000fc800078e0216 */
[----:B----4-:R-:W-:-:S05]  /*0120*/  IMAD.WIDE R12, R11, 0x4, R8 ;  /* 0x000000040b0c7825 */ /* 0x010fca00078e0208 */
[----:B------:R1:W4:Y:S01]  /*0130*/  @!P0 LDG.E.EL R17, desc[UR42][R12.64] ;  /* 0x0000002a0c118981 */ /* 0x000322000c2e1900 */
[----:B------:R-:W-:Y:S02]  /*0140*/  LOP3.LUT R2, R2, 0xfc, RZ, 0xc0, !PT ;  /* 0x000000fc02027812 */ /* 0x000fe400078ec0ff */
[----:B------:R-:W-:Y:S02]  /*0150*/  CS2R R18, SRZ ;  /* 0x0000000000127805 */ /* 0x000fe4000001ff00 */
[----:B------:R-:W-:Y:S02]  /*0160*/  CS2R R24, SRZ ;  /* 0x0000000000187805 */ /* 0x000fe4000001ff00 */
[----:B------:R-:W-:Y:S02]  /*0170*/  CS2R R26, SRZ ;  /* 0x00000000001a7805 */ /* 0x000fe4000001ff00 */
[----:B---3--:R-:W-:Y:S01]  /*0180*/  PRMT R21, R2, 0x6540, R45 ;  /* 0x0000654002157816 */ /* 0x008fe2000000002d */
[----:B-----5:R-:W-:-:S03]  /*0190*/  IMAD.WIDE R10, R11, 0x4, R6 ;  /* 0x000000040b0a7825 */ /* 0x020fc600078e0206 */
[----:B------:R-:W-:Y:S02]  /*01a0*/  LEA R3, R22, R21, 0xc ;  /* 0x0000001516037211 */ /* 0x000fe400078e60ff */
[----:B------:R-:W3:Y:S03]  /*01b0*/  @!P0 LDG.E.EL R19, desc[UR42][R10.64] ;  /* 0x0000002a0a138981 */ /* 0x000ee6000c2e1900 */
[----:B--2---:R-:W-:-:S05]  /*01c0*/  IMAD.WIDE R2, R3, 0x4, R4 ;  /* 0x0000000403027825 */ /* 0x004fca00078e0204 */
[----:B------:R2:W3:Y:S01]  /*01d0*/  @!P0 LDG.E.EL.128 R24, desc[UR42][R2.64] ;  /* 0x0000002a02188981 */ /* 0x0004e2000c2e1d00 */
[----:B------:R-:W-:-:S05]  /*01e0*/  LOP3.LUT R20, R22, 0x4, RZ, 0xfc, !PT ;  /* 0x0000000416147812 */ /* 0x000fca00078efcff */
[C---:B-1----:R-:W-:Y:S01]  /*01f0*/  IMAD.HI R12, R20.reuse, 0x55555556, RZ ;  /* 0x55555556140c7827 */ /* 0x042fe200078e02ff */
[----:B------:R-:W-:Y:S02]  /*0200*/  ISETP.GE.AND P0, PT, R20, 0xc, PT ;  /* 0x0000000c1400780c */ /* 0x000fe40003f06270 */
[----:B------:R-:W-:Y:S02]  /*0210*/  LOP3.LUT R28, R22, 0x8, RZ, 0xfc, !PT ;  /* 0x00000008161c7812 */ /* 0x000fe400078efcff */
[----:B------:R-:W-:-:S03]  /*0220*/  LEA.HI R13, R12, R12, RZ, 0x1 ;  /* 0x0000000c0c0d7211 */ /* 0x000fc600078f08ff */
[----:B--2---:R-:W-:-:S04]  /*0230*/  IMAD.HI R2, R28, 0x55555556, RZ ;  /* 0x555555561c027827 */ /* 0x004fc800078e02ff */
[----:B------:R-:W-:Y:S01]  /*0240*/  IMAD R33, R13, -0x3, R20 ;  /* 0xfffffffd0d217824 */ /* 0x000fe200078e0214 */
[----:B------:R-:W-:-:S03]  /*0250*/  LEA.HI R23, R2, R2, RZ, 0x1 ;  /* 0x0000000202177211 */ /* 0x000fc600078f08ff */
[----:B------:R-:W-:Y:S01]  /*0260*/  IMAD.WIDE R30, R33, 0x4, R8 ;  /* 0x00000004211e7825 */ /* 0x000fe200078e0208 */
[----:B------:R-:W-:Y:S01]  /*0270*/  ISETP.GE.AND P1, PT, R28, 0xc, PT ;  /* 0x0000000c1c00780c */ /* 0x000fe20003f26270 */
[----:B------:R-:W-:-:S03]  /*0280*/  HFMA2.MMA R3, -RZ, RZ, 0, 0 ;  /* 0x00000000ff037435 */ /* 0x000fc600000001ff */
[----:B------:R1:W2:Y:S01]  /*0290*/  @!P0 LDG.E.EL R16, desc[UR42][R30.64] ;  /* 0x0000002a1e108981 */ /* 0x0002a2000c2e1900 */
[----:B------:R-:W-:Y:S01]  /*02a0*/  IMAD R23, R23, -0x3, R28 ;  /* 0xfffffffd17177824 */ /* 0x000fe200078e021c */
[----:B------:R-:W-:-:S03]  /*02b0*/  LOP3.LUT R22, R22, 0xc, RZ, 0xfc, !PT ;  /* 0x0000000c16167812 */ /* 0x000fc600078efcff */
[----:B------:R-:W-:Y:S01]  /*02c0*/  IMAD.WIDE R10, R23, 0x4, R8 ;  /* 0x00000004170a7825 */ /* 0x000fe200078e0208 */
[----:B------:R-:W-:-:S03]  /*02d0*/  UISETP.GE.AND UP0, UPT, UR36, URZ, UPT ;  /* 0x0000003f2400728c */ /* 0x000fc6000bf06270 */
[----:B------:R-:W-:Y:S01]  /*02e0*/  IMAD.HI R2, R22, 0x55555556, RZ ;  /* 0x5555555616027827 */ /* 0x000fe200078e02ff */
[----:B------:R5:W2:Y:S01]  /*02f0*/  @!P1 LDG.E.EL R3, desc[UR42][R10.64] ;  /* 0x0000002a0a039981 */ /* 0x000aa2000c2e1900 */
[----:B-1----:R-:W-:Y:S02]  /*0300*/  LEA R31, R20, R21, 0xc ;  /* 0x00000015141f7211 */ /* 0x002fe400078e60ff */
[----:B------:R-:W-:Y:S02]  /*0310*/  PLOP3.LUT P2, PT, PT, PT, UP0, 0x80, 0x0 ;  /* 0x000000000000781c */ /* 0x000fe40003f4f008 */
[----:B------:R-:W-:Y:S02]  /*0320*/  LEA.HI R29, R2, R2, RZ, 0x1 ;  /* 0x00000002021d7211 */ /* 0x000fe400078f08ff */
[----:B------:R-:W-:Y:S02]  /*0330*/  CS2R R12, SRZ ;  /* 0x00000000000c7805 */ /* 0x000fe4000001ff00 */
[----:B------:R-:W-:Y:S01]  /*0340*/  CS2R R14, SRZ ;  /* 0x00000000000e7805 */ /* 0x000fe2000001ff00 */
[----:B------:R-:W-:-:S04]  /*0350*/  IMAD.WIDE R32, R33, 0x4, R6 ;  /* 0x0000000421207825 */ /* 0x000fc800078e0206 */
[----:B------:R-:W-:Y:S01]  /*0360*/  IMAD.WIDE R30, R31, 0x4, R4 ;  /* 0x000000041f1e7825 */ /* 0x000fe200078e0204 */
[----:B------:R-:W-:Y:S01]  /*0370*/  MOV R2, RZ ;  /* 0x000000ff00027202 */ /* 0x000fe20000000f00 */
[----:B------:R-:W2:Y:S02]  /*0380*/  @!P0 LDG.E.EL R18, desc[UR42][R32.64] ;  /* 0x0000002a20128981 */ /* 0x000ea4000c2e1900 */
[----:B------:R-:W-:Y:S02]  /*0390*/  IMAD R37, R29, -0x3, R22 ;  /* 0xfffffffd1d257824 */ /* 0x000fe400078e0216 */
[----:B------:R1:W2:Y:S02]  /*03a0*/  @!P0 LDG.E.EL.128 R12, desc[UR42][R30.64] ;  /* 0x0000002a1e0c8981 */ /* 0x0002a4000c2e1d00 */
[----:B------:R-:W-:Y:S01]  /*03b0*/  IMAD.WIDE R34, R37, 0x4, R8 ;  /* 0x0000000425227825 */ /* 0x000fe200078e0208 */
[----:B------:R-:W-:Y:S01]  /*03c0*/  HFMA2.MMA R20, -RZ, RZ, 0, 0 ;  /* 0x00000000ff147435 */ /* 0x000fe200000001ff */
[----:B------:R-:W-:-:S02]  /*03d0*/  LEA R39, R28, R21, 0xc ;  /* 0x000000151c277211 */ /* 0x000fc400078e60ff */
[----:B------:R-:W-:Y:S02]  /*03e0*/  CS2R R8, SRZ ;  /* 0x0000000000087805 */ /* 0x000fe4000001ff00 */
[----:B-----5:R-:W-:Y:S01]  /*03f0*/  CS2R R10, SRZ ;  /* 0x00000000000a7805 */ /* 0x020fe2000001ff00 */
[----:B------:R5:W2:Y:S01]  /*0400*/  @!P2 LDG.E.EL R2, desc[UR42][R34.64] ;  /* 0x0000002a2202a981 */ /* 0x000aa2000c2e1900 */
[----:B------:R-:W-:-:S04]  /*0410*/  IMAD.WIDE R28, R23, 0x4, R6 ;  /* 0x00000004171c7825 */ /* 0x000fc800078e0206 */
[----:B01----:R-:W-:Y:S01]  /*0420*/  IMAD.WIDE R30, R39, 0x4, R4 ;  /* 0x00000004271e7825 */ /* 0x003fe200078e0204 */
[----:B------:R-:W2:Y:S01]  /*0430*/  @!P1 LDG.E.EL R20, desc[UR42][R28.64] ;  /* 0x0000002a1c149981 */ /* 0x000ea2000c2e1900 */
[----:B------:R-:W-:-:S03]  /*0440*/  PLOP3.LUT P0, PT, PT, PT, UP0, 0x80, 0x0 ;  /* 0x000000000000781c */ /* 0x000fc60003f0f008 */
[----:B------:R-:W2:Y:S01]  /*0450*/  @!P1 LDG.E.EL.128 R8, desc[UR42][R30.64] ;  /* 0x0000002a1e089981 */ /* 0x000ea2000c2e1d00 */
[----:B------:R-:W-:Y:S02]  /*0460*/  PLOP3.LUT P1, PT, PT, PT, UP0, 0x80, 0x0 ;  /* 0x000000000000781c */ /* 0x000fe40003f2f008 */
[----:B------:R-:W-:Y:S01]  /*0470*/  LEA R33, R22, R21, 0xc ;  /* 0x0000001516217211 */ /* 0x000fe200078e60ff */
[----:B-----5:R-:W-:Y:S01]  /*0480*/  IMAD.WIDE R34, R37, 0x4, R6 ;  /* 0x0000000425227825 */ /* 0x020fe200078e0206 */
[----:B------:R-:W-:Y:S02]  /*0490*/  MOV R22, RZ ;  /* 0x000000ff00167202 */ /* 0x000fe40000000f00 */
[----:B------:R-:W-:Y:S01]  /*04a0*/  CS2R R6, SRZ ;  /* 0x0000000000067805 */ /* 0x000fe2000001ff00 */
[----:B------:R-:W-:Y:S01]  /*04b0*/  IMAD.WIDE R32, R33, 0x4, R4 ;  /* 0x0000000421207825 */ /* 0x000fe200078e0204 */
[----:B------:R-:W-:-:S05]  /*04c0*/  CS2R R4, SRZ ;  /* 0x0000000000047805 */ /* 0x000fca000001ff00 */
[----:B------:R0:W5:Y:S04]  /*04d0*/  @!P1 LDG.E.EL R22, desc[UR42][R34.64] ;  /* 0x0000002a22169981 */ /* 0x000168000c2e1900 */
[----:B------:R1:W5:Y:S01]  /*04e0*/  @!P0 LDG.E.EL.128 R4, desc[UR42][R32.64] ;  /* 0x0000002a20048981 */ /* 0x000362000c2e1d00 */
[----:B------:R-:W-:Y:S02]  /*04f0*/  UIADD3 UR44, UR36, 0xa, URZ ;  /* 0x0000000a242c7890 */ /* 0x000fe4000fffe03f */
[----:B------:R-:W-:Y:S02]  /*0500*/  UIADD3 UR53, UR36, 0x1, URZ ;  /* 0x0000000124357890 */ /* 0x000fe4000fffe03f */
[----:B------:R-:W-:Y:S02]  /*0510*/  UIADD3 UR52, UR36, 0x2, URZ ;  /* 0x0000000224347890 */ /* 0x000fe4000fffe03f */
[----:B------:R-:W-:-:S02]  /*0520*/  UIADD3 UR51, UR36, 0x3, URZ ;  /* 0x0000000324337890 */ /* 0x000fc4000fffe03f */
[----:B------:R-:W-:Y:S02]  /*0530*/  UIADD3 UR50, UR36, 0x4, URZ ;  /* 0x0000000424327890 */ /* 0x000fe4000fffe03f */
[----:B------:R-:W-:Y:S02]  /*0540*/  UIADD3 UR49, UR36, 0x5, URZ ;  /* 0x0000000524317890 */ /* 0x000fe4000fffe03f */
        /* <DEDUP_REMOVED lines=9> */
[----:B------:R-:W-:-:S02]  /*05e0*/  UIMAD.WIDE UR34, UR36, 0x55555556, URZ ;  /* 0x55555556242278a5 */ /* 0x000fc4000f8e023f */
[----:B------:R-:W-:Y:S02]  /*05f0*/  UIMAD.WIDE UR4, UR44, 0x55555556, URZ ;  /* 0x555555562c0478a5 */ /* 0x000fe4000f8e023f */
[----:B------:R-:W-:Y:S02]  /*0600*/  UIMAD.WIDE UR32, UR53, 0x55555556, URZ ;  /* 0x55555556352078a5 */ /* 0x000fe4000f8e023f */
[----:B------:R-:W-:Y:S02]  /*0610*/  UIMAD.WIDE UR30, UR52, 0x55555556, URZ ;  /* 0x55555556341e78a5 */ /* 0x000fe4000f8e023f */
[----:B------:R-:W-:Y:S02]  /*0620*/  UIMAD.WIDE UR28, UR51, 0x55555556, URZ ;  /* 0x55555556331c78a5 */ /* 0x000fe4000f8e023f */
[----:B------:R-:W-:Y:S02]  /*0630*/  UIMAD.WIDE UR26, UR50, 0x55555556, URZ ;  /* 0x55555556321a78a5 */ /* 0x000fe4000f8e023f */
        /* <DEDUP_REMOVED lines=10> */
[----:B------:R-:W-:Y:S01]  /*06e0*/  ULEA.HI UR35, UR35, UR35, URZ, 0x1 ;  /* 0x0000002323237291 */ /* 0x000fe2000f8f083f */
[----:B------:R-:W-:Y:S01]  /*06f0*/  PRMT R45, R0, 0x6540, R45 ;  /* 0x00006540002d7816 */ /* 0x000fe2000000002d */
[----:B------:R-:W-:Y:S01]  /*0700*/  ULEA.HI UR4, UR5, UR5, URZ, 0x1 ;  /* 0x0000000505047291 */ /* 0x000fe2000f8f083f */
[----:B------:R-:W-:Y:S01]  /*0710*/  HFMA2.MMA R43, -RZ, RZ, 0, 1.78813934326171875e-07 ;  /* 0x00000003ff2b7435 */ /* 0x000fe200000001ff */
[----:B------:R-:W-:Y:S01]  /*0720*/  ULEA.HI UR32, UR33, UR33, URZ, 0x1 ;  /* 0x0000002121207291 */ /* 0x000fe2000f8f083f */
[----:B------:R-:W-:Y:S01]  /*0730*/  HFMA2.MMA R39, -RZ, RZ, 0, 1.78813934326171875e-07 ;  /* 0x00000003ff277435 */ /* 0x000fe200000001ff */
[----:B------:R-:W-:Y:S01]  /*0740*/  ULEA.HI UR30, UR31, UR31, URZ, 0x1 ;  /* 0x0000001f1f1e7291 */ /* 0x000fe2000f8f083f */
[----:B0-----:R-:W-:Y:S01]  /*0750*/  HFMA2.MMA R35, -RZ, RZ, 0, 1.78813934326171875e-07 ;  /* 0x00000003ff237435 */ /* 0x001fe200000001ff */
[----:B------:R-:W-:Y:S01]  /*0760*/  ULEA.HI UR28, UR29, UR29, URZ, 0x1 ;  /* 0x0000001d1d1c7291 */ /* 0x000fe2000f8f083f */
[----:B------:R-:W-:Y:S01]  /*0770*/  HFMA2.MMA R31, -RZ, RZ, 0, 1.78813934326171875e-07 ;  /* 0x00000003ff1f7435 */ /* 0x000fe200000001ff */
        /* <DEDUP_REMOVED lines=8> */
[----:B------:R-:W-:-:S02]  /*0800*/  ULEA.HI UR18, UR19, UR19, URZ, 0x1 ;  /* 0x0000001313127291 */ /* 0x000fc4000f8f083f */
[----:B------:R-:W-:Y:S02]  /*0810*/  ULEA.HI UR16, UR17, UR17, URZ, 0x1 ;  /* 0x0000001111107291 */ /* 0x000fe4000f8f083f */
[----:B------:R-:W-:Y:S02]  /*0820*/  ULEA.HI UR5, UR15, UR15, URZ, 0x1 ;  /* 0x0000000f0f057291 */ /* 0x000fe4000f8f083f */
[----:B------:R-:W-:Y:S02]  /*0830*/  ULEA.HI UR12, UR13, UR13, URZ, 0x1 ;  /* 0x0000000d0d0c7291 */ /* 0x000fe4000f8f083f */
[----:B------:R-:W-:Y:S02]  /*0840*/  ULEA.HI UR11, UR11, UR11, URZ, 0x1 ;  /* 0x0000000b0b0b7291 */ /* 0x000fe4000f8f083f */
[----:B------:R-:W-:Y:S02]  /*0850*/  ULEA.HI UR9, UR9, UR9, URZ, 0x1 ;  /* 0x0000000909097291 */ /* 0x000fe4000f8f083f */
[----:B------:R-:W-:-:S02]  /*0860*/  ULEA.HI UR7, UR7, UR7, URZ, 0x1 ;  /* 0x0000000707077291 */ /* 0x000fc4000f8f083f */
[----:B------:R-:W-:Y:S01]  /*0870*/  UIMAD UR34, UR35, -0x3, UR36 ;  /* 0xfffffffd232278a4 */ /* 0x000fe2000f8e0224 */
[----:B------:R-:W-:Y:S01]  /*0880*/  MOV R41, 0x3 ;  /* 0x0000000300297802 */ /* 0x000fe20000000f00 */
[----:B------:R-:W-:Y:S01]  /*0890*/  UIMAD UR37, UR12, -0x3, UR37 ;  /* 0xfffffffd0c2578a4 */ /* 0x000fe2000f8e0225 */
[----:B------:R-:W-:Y:S01]  /*08a0*/  MOV R37, 0x3 ;  /* 0x0000000300257802 */ /* 0x000fe20000000f00 */
[----:B------:R-:W-:Y:S01]  /*08b0*/  UIMAD UR38, UR11, -0x3, UR38 ;  /* 0xfffffffd0b2678a4 */ /* 0x000fe2000f8e0226 */
[----:B-1----:R-:W-:Y:S01]  /*08c0*/  MOV R33, 0x3 ;  /* 0x0000000300217802 */ /* 0x002fe20000000f00 */
[----:B------:R-:W-:Y:S01]  /*08d0*/  UIMAD UR40, UR9, -0x3, UR40 ;  /* 0xfffffffd092878a4 */ /* 0x000fe2000f8e0228 */
[----:B------:R-:W-:Y:S01]  /*08e0*/  MOV R29, 0x3 ;  /* 0x00000003001d7802 */ /* 0x000fe20000000f00 */
[----:B------:R-:W-:Y:S01]  /*08f0*/  UIMAD UR39, UR7, -0x3, UR39 ;  /* 0xfffffffd072778a4 */ /* 0x000fe2000f8e0227 */
[----:B------:R-:W-:Y:S01]  /*0900*/  MOV R42, 0x3 ;  /* 0x00000003002a7802 */ /* 0x000fe20000000f00 */
[----:B------:R-:W-:Y:S01]  /*0910*/  UIMAD UR6, UR32, -0x3, UR53 ;  /* 0xfffffffd200678a4 */ /* 0x000fe2000f8e0235 */
[----:B------:R-:W-:Y:S01]  /*0920*/  MOV R38, 0x3 ;  /* 0x0000000300267802 */ /* 0x000fe20000000f00 */
[----:B------:R-:W-:-:S02]  /*0930*/  UIMAD UR8, UR30, -0x3, UR52 ;  /* 0xfffffffd1e0878a4 */ /* 0x000fc4000f8e0234 */
[----:B------:R-:W-:Y:S02]  /*0940*/  UIMAD UR10, UR28, -0x3, UR51 ;  /* 0xfffffffd1c0a78a4 */ /* 0x000fe4000f8e0233 */
[----:B------:R-:W-:Y:S02]  /*0950*/  UIMAD UR13, UR26, -0x3, UR50 ;  /* 0xfffffffd1a0d78a4 */ /* 0x000fe4000f8e0232 */
[----:B------:R-:W-:Y:S02]  /*0960*/  UIMAD UR14, UR24, -0x3, UR49 ;  /* 0xfffffffd180e78a4 */ /* 0x000fe4000f8e0231 */
[----:B------:R-:W-:Y:S02]  /*0970*/  UIMAD UR15, UR22, -0x3, UR48 ;  /* 0xfffffffd160f78a4 */ /* 0x000fe4000f8e0230 */
[----:B------:R-:W-:Y:S02]  /*0980*/  UIMAD UR17, UR20, -0x3, UR47 ;  /* 0xfffffffd141178a4 */ /* 0x000fe4000f8e022f */
[----:B------:R-:W-:-:S02]  /*0990*/  UIMAD UR19, UR18, -0x3, UR46 ;  /* 0xfffffffd121378a4 */ /* 0x000fc4000f8e022e */
[----:B------:R-:W-:Y:S02]  /*09a0*/  UIMAD UR21, UR16, -0x3, UR45 ;  /* 0xfffffffd101578a4 */ /* 0x000fe4000f8e022d */
[----:B------:R-:W-:Y:S02]  /*09b0*/  UIMAD UR23, UR4, -0x3, UR44 ;  /* 0xfffffffd041778a4 */ /* 0x000fe4000f8e022c */
[----:B------:R-:W-:Y:S02]  /*09c0*/  UIMAD UR25, UR5, -0x3, UR41 ;  /* 0xfffffffd051978a4 */ /* 0x000fe4000f8e0229 */
[----:B------:R-:W-:Y:S01]  /*09d0*/  UIMAD UR34, UR35, 0x3000, UR34 ;  /* 0x00003000232278a4 */ /* 0x000fe2000f8e0222 */
[C---:B------:R-:W-:Y:S02]  /*09e0*/  IMAD R43, R45.reuse, R43, UR6 ;  /* 0x000000062d2b7e24 */ /* 0x040fe4000f8e022b */
[C---:B------:R-:W-:Y:S02]  /*09f0*/  IMAD R41, R45.reuse, R41, UR8 ;  /* 0x000000082d297e24 */ /* 0x040fe4000f8e0229 */
[----:B------:R-:W-:-:S02]  /*0a00*/  IMAD R39, R45, R39, UR10 ;  /* 0x0000000a2d277e24 */ /* 0x000fc4000f8e0227 */
[C---:B------:R-:W-:Y:S02]  /*0a10*/  IMAD R37, R45.reuse, R37, UR13 ;  /* 0x0000000d2d257e24 */ /* 0x040fe4000f8e0225 */
[C---:B------:R-:W-:Y:S02]  /*0a20*/  IMAD R35, R45.reuse, R35, UR14 ;  /* 0x0000000e2d237e24 */ /* 0x040fe4000f8e0223 */
[C---:B------:R-:W-:Y:S02]  /*0a30*/  IMAD R33, R45.reuse, R33, UR15 ;  /* 0x0000000f2d217e24 */ /* 0x040fe4000f8e0221 */
[C---:B------:R-:W-:Y:S02]  /*0a40*/  IMAD R31, R45.reuse, R31, UR17 ;  /* 0x000000112d1f7e24 */ /* 0x040fe4000f8e021f */
[C---:B------:R-:W-:Y:S02]  /*0a50*/  IMAD R29, R45.reuse, R29, UR19 ;  /* 0x000000132d1d7e24 */ /* 0x040fe4000f8e021d */
[----:B------:R-:W-:-:S02]  /*0a60*/  IMAD R23, R45, R38, UR37 ;  /* 0x000000252d177e24 */ /* 0x000fc4000f8e0226 */
[----:B------:R-:W-:Y:S01]  /*0a70*/  IMAD R21, R45, R36, UR38 ;  /* 0x000000262d157e24 */ /* 0x000fe2000f8e0224 */
[C---:B----4-:R-:W-:Y:S02]  /*0a80*/  FSETP.GT.AND P0, PT, |R17|.reuse, 8.50705917302346158658e+37, PT ;  /* 0x7e8000001100780b */ /* 0x050fe40003f04200 */
[----:B------:R-:W-:-:S11]  /*0a90*/  FSETP.GEU.AND P1, PT, |R17|, 1.175494350822287508e-38, PT ;  /* 0x008000001100780b */ /* 0x000fd60003f2e200 */
[----:B------:R-:W-:-:S04]  /*0aa0*/  @P0 FMUL R17, R17, 0.25 ;  /* 0x3e80000011110820 */ /* 0x000fc80000400000 */
[----:B------:R-:W-:Y:S01]  /*0ab0*/  @!P1 FMUL R17, R17, 16777216 ;  /* 0x4b80000011119820 */ /* 0x000fe20000400000 */
[----:B---3--:R-:W-:-:S05]  /*0ac0*/  FADD R26, -R19, R26 ;  /* 0x0000001a131a7221 */ /* 0x008fca0000000100 */
[----:B------:R-:W0:Y:S01]  /*0ad0*/  MUFU.RCP R17, R17 ;  /* 0x0000001100117308 */ /* 0x000e220000001000 */
[C---:B------:R-:W-:Y:S01]  /*0ae0*/  FADD R24, -R19.reuse, R24 ;  /* 0x0000001813187221 */ /* 0x040fe20000000100 */
[C---:B------:R-:W-:Y:S01]  /*0af0*/  FADD R25, -R19.reuse, R25 ;  /* 0x0000001913197221 */ /* 0x040fe20000000100 */
[----:B------:R-:W-:Y:S01]  /*0b00*/  @P0 FMUL R26, R26, 0.25 ;  /* 0x3e8000001a1a0820 */ /* 0x000fe20000400000 */
[----:B------:R-:W-:Y:S01]  /*0b10*/  FADD R19, -R19, R27 ;  /* 0x0000001b13137221 */ /* 0x000fe20000000100 */
[----:B------:R-:W-:Y:S01]  /*0b20*/  @P0 FMUL R24, R24, 0.25 ;  /* 0x3e80000018180820 */ /* 0x000fe20000400000 */
[----:B------:R-:W-:Y:S01]  /*0b30*/  @P0 FMUL R25, R25, 0.25 ;  /* 0x3e80000019190820 */ /* 0x000fe20000400000 */
[----:B------:R-:W-:Y:S01]  /*0b40*/  @!P1 FMUL R26, R26, 16777216 ;  /* 0x4b8000001a1a9820 */ /* 0x000fe20000400000 */
[----:B------:R-:W-:Y:S01]  /*0b50*/  @P0 FMUL R19, R19, 0.25 ;  /* 0x3e80000013130820 */ /* 0x000fe20000400000 */
[----:B------:R-:W-:Y:S01]  /*0b60*/  @!P1 FMUL R24, R24, 16777216 ;  /* 0x4b80000018189820 */ /* 0x000fe20000400000 */
[----:B------:R-:W-:-:S02]  /*0b70*/  @!P1 FMUL R25, R25, 16777216 ;  /* 0x4b80000019199820 */ /* 0x000fc40000400000 */
[----:B------:R-:W-:Y:S01]  /*0b80*/  @!P1 FMUL R19, R19, 16777216 ;  /* 0x4b80000013139820 */ /* 0x000fe20000400000 */
[C---:B0-----:R-:W-:Y:S01]  /*0b90*/  FMUL R30, R17.reuse, R26 ;  /* 0x0000001a111e7220 */ /* 0x041fe20000400000 */
[C---:B------:R-:W-:Y:S01]  /*0ba0*/  FMUL R32, R17.reuse, R24 ;  /* 0x0000001811207220 */ /* 0x040fe20000400000 */
[----:B------:R-:W-:Y:S02]  /*0bb0*/  MOV R26, 0x3 ;  /* 0x00000003001a7802 */ /* 0x000fe40000000f00 */
[----:B------:R-:W-:Y:S01]  /*0bc0*/  MOV R24, 0x3 ;  /* 0x0000000300187802 */ /* 0x000fe20000000f00 */
[C---:B------:R-:W-:Y:S01]  /*0bd0*/  FMUL R28, R17.reuse, R25 ;  /* 0x00000019111c7220 */ /* 0x040fe20000400000 */
[----:B------:R-:W-:Y:S01]  /*0be0*/  FMUL R34, R17, R19 ;  /* 0x0000001311227220 */ /* 0x000fe20000400000 */
[C---:B------:R-:W-:Y:S02]  /*0bf0*/  IMAD R27, R45.reuse, R44, UR21 ;  /* 0x000000152d1b7e24 */ /* 0x040fe4000f8e022c */
[----:B------:R-:W-:-:S02]  /*0c00*/  IMAD R25, R45, R42, UR23 ;  /* 0x000000172d197e24 */ /* 0x000fc4000f8e022a */
[C---:B------:R-:W-:Y:S02]  /*0c10*/  IMAD R17, R45.reuse, R40, UR25 ;  /* 0x000000192d117e24 */ /* 0x040fe4000f8e0228 */
[C---:B------:R-:W-:Y:S02]  /*0c20*/  IMAD R19, R45.reuse, R26, UR40 ;  /* 0x000000282d137e24 */ /* 0x040fe4000f8e021a */
[C---:B------:R-:W-:Y:S02]  /*0c30*/  IMAD R0, R45.reuse, R0, UR39 ;  /* 0x000000272d007e24 */ /* 0x040fe4000f8e0200 */
[----:B------:R-:W-:Y:S01]  /*0c40*/  IMAD R45, R45, R24, UR34 ;  /* 0x000000222d2d7e24 */ /* 0x000fe2000f8e0218 */
[----:B------:R-:W-:Y:S02]  /*0c50*/  MOV R24, UR30 ;  /* 0x0000001e00187c02 */ /* 0x000fe40008000f00 */
[----:B------:R-:W-:-:S03]  /*0c60*/  MOV R26, UR32 ;  /* 0x00000020001a7c02 */ /* 0x000fc60008000f00 */
[----:B------:R-:W-:Y:S01]  /*0c70*/  IMAD R41, R24, 0x3000, R41 ;  /* 0x0000300018297824 */ /* 0x000fe200078e0229 */
[----:B------:R-:W-:Y:S01]  /*0c80*/  MOV R24, UR26 ;  /* 0x0000001a00187c02 */ /* 0x000fe20008000f00 */
[----:B------:R-:W-:Y:S01]  /*0c90*/  IMAD R43, R26, 0x3000, R43 ;  /* 0x000030001a2b7824 */ /* 0x000fe200078e022b */
[----:B------:R-:W-:Y:S01]  /*0ca0*/  MOV R26, UR28 ;  /* 0x0000001c001a7c02 */ /* 0x000fe20008000f00 */
[----:B------:R-:W0:Y:S02]  /*0cb0*/  S2R R36, SR_TID.X ;  /* 0x0000000000247919 */ /* 0x000e240000002100 */
[----:B------:R-:W-:Y:S01]  /*0cc0*/  IMAD R37, R24, 0x3000, R37 ;  /* 0x0000300018257824 */ /* 0x000fe200078e0225 */
[----:B------:R-:W-:Y:S01]  /*0cd0*/  MOV R24, UR22 ;  /* 0x0000001600187c02 */ /* 0x000fe20008000f00 */
[----:B------:R-:W-:Y:S01]  /*0ce0*/  IMAD R39, R26, 0x3000, R39 ;  /* 0x000030001a277824 */ /* 0x000fe200078e0227 */
[----:B------:R-:W-:-:S03]  /*0cf0*/  MOV R26, UR24 ;  /* 0x00000018001a7c02 */ /* 0x000fc60008000f00 */
[----:B------:R-:W-:Y:S01]  /*0d00*/  IMAD R33, R24, 0x3000, R33 ;  /* 0x0000300018217824 */ /* 0x000fe200078e0221 */
[----:B------:R-:W-:Y:S01]  /*0d10*/  MOV R24, UR20 ;  /* 0x0000001400187c02 */ /* 0x000fe20008000f00 */
[----:B------:R-:W1:Y:S01]  /*0d20*/  S2UR UR6, SR_CgaCtaId ;  /* 0x00000000000679c3 */ /* 0x000e620000008800 */
[----:B------:R-:W-:Y:S01]  /*0d30*/  IMAD R35, R26, 0x3000, R35 ;  /* 0x000030001a237824 */ /* 0x000fe200078e0223 */
[----:B------:R-:W-:Y:S02]  /*0d40*/  MOV R26, UR18 ;  /* 0x00000012001a7c02 */ /* 0x000fe40008000f00 */
[----:B------:R-:W-:Y:S01]  /*0d50*/  IMAD R31, R24, 0x3000, R31 ;  /* 0x00003000181f7824 */ /* 0x000fe200078e021f */
[----:B------:R-:W-:Y:S02]  /*0d60*/  MOV R24, UR16 ;  /* 0x0000001000187c02 */ /* 0x000fe40008000f00 */
[----:B------:R-:W-:Y:S01]  /*0d70*/  IMAD R29, R26, 0x3000, R29 ;  /* 0x000030001a1d7824 */ /* 0x000fe200078e021d */
[----:B------:R-:W-:-:S02]  /*0d80*/  MOV R26, UR4 ;  /* 0x00000004001a7c02 */ /* 0x000fc40008000f00 */
[----:B------:R-:W-:Y:S01]  /*0d90*/  IMAD R27, R24, 0x3000, R27 ;  /* 0x00003000181b7824 */ /* 0x000fe200078e021b */
[----:B------:R-:W-:Y:S02]  /*0da0*/  MOV R24, UR5 ;  /* 0x0000000500187c02 */ /* 0x000fe40008000f00 */
[----:B------:R-:W-:Y:S01]  /*0db0*/  IMAD R25, R26, 0x3000, R25 ;  /* 0x000030001a197824 */ /* 0x000fe200078e0219 */
[----:B------:R-:W-:Y:S02]  /*0dc0*/  MOV R26, UR12 ;  /* 0x0000000c001a7c02 */ /* 0x000fe40008000f00 */
[----:B------:R-:W-:Y:S01]  /*0dd0*/  IMAD R17, R24, 0x3000, R17 ;  /* 0x0000300018117824 */ /* 0x000fe200078e0211 */
[----:B--2---:R-:W-:Y:S02]  /*0de0*/  FSETP.GT.AND P0, PT, |R16|, 8.50705917302346158658e+37, PT ;  /* 0x7e8000001000780b */ /* 0x004fe40003f04200 */
[----:B------:R-:W-:Y:S01]  /*0df0*/  MOV R24, UR11 ;  /* 0x0000000b00187c02 */ /* 0x000fe20008000f00 */
[----:B------:R-:W-:Y:S01]  /*0e00*/  IMAD R23, R26, 0x3000, R23 ;  /* 0x000030001a177824 */ /* 0x000fe200078e0217 */
[----:B------:R-:W-:-:S02]  /*0e10*/  FSETP.GEU.AND P3, PT, |R16|, 1.175494350822287508e-38, PT ;  /* 0x008000001000780b */ /* 0x000fc40003f6e200 */
[----:B------:R-:W-:Y:S01]  /*0e20*/  MOV R26, UR9 ;  /* 0x00000009001a7c02 */ /* 0x000fe20008000f00 */
[----:B------:R-:W-:Y:S01]  /*0e30*/  IMAD R21, R24, 0x3000, R21 ;  /* 0x0000300018157824 */ /* 0x000fe200078e0215 */
[----:B------:R-:W-:Y:S01]  /*0e40*/  UMOV UR4, 0x400 ;  /* 0x0000040000047882 */ /* 0x000fe20000000000 */
[----:B0-----:R-:W-:Y:S01]  /*0e50*/  SHF.L.U32 R24, R36, 0x2, RZ ;  /* 0x0000000224187819 */ /* 0x001fe200000006ff */
[----:B-1----:R-:W-:Y:S01]  /*0e60*/  UPRMT UR4, UR6, 0x654, UR4 ;  /* 0x0000065406047896 */ /* 0x002fe20008000004 */
[----:B------:R-:W-:Y:S01]  /*0e70*/  IMAD R19, R26, 0x3000, R19 ;  /* 0x000030001a137824 */ /* 0x000fe200078e0213 */
[C---:B------:R-:W-:Y:S02]  /*0e80*/  FSETP.GT.AND P1, PT, |R3|.reuse, 8.50705917302346158658e+37, PT ;  /* 0x7e8000000300780b */ /* 0x040fe40003f24200 */
[----:B------:R-:W-:Y:S01]  /*0e90*/  LOP3.LUT R26, R24, 0x300, RZ, 0xc0, !PT ;  /* 0x00000300181a7812 */ /* 0x000fe200078ec0ff */
[----:B------:R-:W-:Y:S01]  /*0ea0*/  @P0 FMUL R16, R16, 0.25 ;  /* 0x3e80000010100820 */ /* 0x000fe20000400000 */
[----:B------:R-:W-:-:S02]  /*0eb0*/  FSETP.GEU.AND P4, PT, |R3|, 1.175494350822287508e-38, PT ;  /* 0x008000000300780b */ /* 0x000fc40003f8e200 */
[----:B------:R-:W-:Y:S01]  /*0ec0*/  LEA.HI R38, R26, UR4, RZ, 0x1a ;  /* 0x000000041a267c11 */ /* 0x000fe2000f8fd0ff */
[----:B------:R-:W-:Y:S01]  /*0ed0*/  @!P3 FMUL R16, R16, 16777216 ;  /* 0x4b8000001010b820 */ /* 0x000fe20000400000 */
[----:B------:R-:W-:-:S04]  /*0ee0*/  LOP3.LUT R26, R24, 0x3fc, RZ, 0xc0, !PT ;  /* 0x000003fc181a7812 */ /* 0x000fc800078ec0ff */
[----:B------:R-:W-:Y:S02]  /*0ef0*/  LEA R26, R26, R38, 0x2 ;  /* 0x000000261a1a7211 */ /* 0x000fe400078e10ff */
[----:B------:R-:W-:Y:S01]  /*0f00*/  SHF.R.U32.HI R38, RZ, 0x8, R24 ;  /* 0x00000008ff267819 */ /* 0x000fe20000011618 */
[----:B------:R-:W0:Y:S01]  /*0f10*/  MUFU.RCP R16, R16 ;  /* 0x0000001000107308 */ /* 0x000e220000001000 */
[----:B------:R-:W-:Y:S01]  /*0f20*/  @P1 FMUL R3, R3, 0.25 ;  /* 0x3e80000003031820 */ /* 0x000fe20000400000 */
[----:B------:R-:W-:Y:S01]  /*0f30*/  FADD R15, -R18, R15 ;  /* 0x0000000f120f7221 */ /* 0x000fe20000000100 */
[----:B------:R-:W-:Y:S01]  /*0f40*/  SGXT.U32 R38, R38, 0x2 ;  /* 0x000000022626781a */ /* 0x000fe20000000000 */
[C---:B------:R-:W-:Y:S01]  /*0f50*/  FADD R12, -R18.reuse, R12 ;  /* 0x0000000c120c7221 */ /* 0x040fe20000000100 */
[----:B------:R-:W-:Y:S01]  /*0f60*/  @!P4 FMUL R3, R3, 16777216 ;  /* 0x4b8000000303c820 */ /* 0x000fe20000400000 */
[C---:B------:R-:W-:Y:S01]  /*0f70*/  FADD R14, -R18.reuse, R14 ;  /* 0x0000000e120e7221 */ /* 0x040fe20000000100 */
[----:B------:R-:W-:Y:S01]  /*0f80*/  LOP3.LUT R24, R38, 0x3fc, R24, 0xf8, !PT ;  /* 0x000003fc26187812 */ /* 0x000fe200078ef818 */
[----:B------:R-:W-:Y:S01]  /*0f90*/  FADD R38, -R18, R13 ;  /* 0x0000000d12267221 */ /* 0x000fe20000000100 */
[----:B------:R-:W-:Y:S01]  /*0fa0*/  @P0 FMUL R15, R15, 0.25 ;  /* 0x3e8000000f0f0820 */ /* 0x000fe20000400000 */
[----:B------:R-:W-:Y:S01]  /*0fb0*/  FSETP.GT.AND P2, PT, |R2|, 8.50705917302346158658e+37, PT ;  /* 0x7e8000000200780b */ /* 0x000fe20003f44200 */
[----:B------:R-:W-:Y:S01]  /*0fc0*/  @P0 FMUL R12, R12, 0.25 ;  /* 0x3e8000000c0c0820 */ /* 0x000fe20000400000 */
[----:B------:R-:W-:Y:S01]  /*0fd0*/  @P0 FMUL R38, R38, 0.25 ;  /* 0x3e80000026260820 */ /* 0x000fe20000400000 */
[----:B------:R-:W-:Y:S01]  /*0fe0*/  @P0 FMUL R14, R14, 0.25 ;  /* 0x3e8000000e0e0820 */ /* 0x000fe20000400000 */
[----:B------:R-:W-:Y:S01]  /*0ff0*/  @!P3 FMUL R15, R15, 16777216 ;  /* 0x4b8000000f0fb820 */ /* 0x000fe20000400000 */
[----:B------:R-:W1:Y:S01]  /*1000*/  MUFU.RCP R3, R3 ;  /* 0x0000000300037308 */ /* 0x000e620000001000 */
[----:B------:R-:W-:Y:S01]  /*1010*/  FSETP.GEU.AND P0, PT, |R2|, 1.175494350822287508e-38, PT ;  /* 0x008000000200780b */ /* 0x000fe20003f0e200 */
[----:B------:R-:W-:Y:S01]  /*1020*/  FADD R8, -R20, R8 ;  /* 0x0000000814087221 */ /* 0x000fe20000000100 */
[----:B------:R-:W-:Y:S01]  /*1030*/  LEA R24, R24, UR4, 0x2 ;  /* 0x0000000418187c11 */ /* 0x000fe2000f8e10ff */
[----:B0-----:R-:W-:Y:S01]  /*1040*/  FMUL R40, R16, R15 ;  /* 0x0000000f10287220 */ /* 0x001fe20000400000 */
[C---:B------:R-:W-:Y:S01]  /*1050*/  FADD R15, -R20.reuse, R9 ;  /* 0x00000009140f7221 */ /* 0x040fe20000000100 */
[C---:B------:R-:W-:Y:S01]  /*1060*/  FADD R10, -R20.reuse, R10 ;  /* 0x0000000a140a7221 */ /* 0x040fe20000000100 */
[----:B------:R-:W-:Y:S01]  /*1070*/  FADD R11, -R20, R11 ;  /* 0x0000000b140b7221 */ /* 0x000fe20000000100 */
[----:B------:R-:W-:Y:S01]  /*1080*/  STS [R24], R32 ;  /* 0x0000002018007388 */ /* 0x000fe20000000800 */
[----:B------:R-:W-:Y:S01]  /*1090*/  @P1 FMUL R8, R8, 0.25 ;  /* 0x3e80000008081820 */ /* 0x000fe20000400000 */
[----:B------:R-:W-:Y:S01]  /*10a0*/  @P1 FMUL R15, R15, 0.25 ;  /* 0x3e8000000f0f1820 */ /* 0x000fe20000400000 */
[----:B------:R-:W-:Y:S01]  /*10b0*/  @P1 FMUL R10, R10, 0.25 ;  /* 0x3e8000000a0a1820 */ /* 0x000fe20000400000 */
[----:B------:R-:W-:Y:S01]  /*10c0*/  STS [R26+0x4], R28 ;  /* 0x0000041c1a007388 */ /* 0x000fe20000000800 */
[----:B------:R-:W-:Y:S01]  /*10d0*/  @P1 FMUL R11, R11, 0.25 ;  /* 0x3e8000000b0b1820 */ /* 0x000fe20000400000 */
[----:B------:R-:W-:-:S02]  /*10e0*/  @P2 FMUL R2, R2, 0.25 ;  /* 0x3e80000002022820 */ /* 0x000fc40000400000 */
[----:B------:R-:W-:Y:S01]  /*10f0*/  STS [R26+0x8], R30 ;  /* 0x0000081e1a007388 */ /* 0x000fe20000000800 */
[----:B------:R-:W-:-:S03]  /*1100*/  @!P3 FMUL R12, R12, 16777216 ;  /* 0x4b8000000c0cb820 */ /* 0x000fc60000400000 */
[----:B------:R0:W-:Y:S01]  /*1110*/  STS [R26+0xc], R34 ;  /* 0x00000c221a007388 */ /* 0x0001e20000000800 */
[----:B------:R-:W-:Y:S01]  /*1120*/  @!P3 FMUL R38, R38, 16777216 ;  /* 0x4b8000002626b820 */ /* 0x000fe20000400000 */
[----:B------:R-:W-:Y:S01]  /*1130*/  @!P4 FMUL R8, R8, 16777216 ;  /* 0x4b8000000808c820 */ /* 0x000fe20000400000 */
[----:B------:R-:W-:Y:S01]  /*1140*/  @!P4 FMUL R15, R15, 16777216 ;  /* 0x4b8000000f0fc820 */ /* 0x000fe20000400000 */
[----:B------:R-:W-:Y:S01]  /*1150*/  @!P4 FMUL R10, R10, 16777216 ;  /* 0x4b8000000a0ac820 */ /* 0x000fe20000400000 */
[----:B------:R-:W-:Y:S01]  /*1160*/  @!P4 FMUL R11, R11, 16777216 ;  /* 0x4b8000000b0bc820 */ /* 0x000fe20000400000 */
[----:B------:R-:W-:Y:S01]  /*1170*/  @!P0 FMUL R2, R2, 16777216 ;  /* 0x4b80000002028820 */ /* 0x000fe20000400000 */
[C---:B------:R-:W-:Y:S01]  /*1180*/  FMUL R13, R16.reuse, R12 ;  /* 0x0000000c100d7220 */ /* 0x040fe20000400000 */
[----:B------:R-:W-:Y:S01]  /*1190*/  BAR.SYNC.DEFER_BLOCKING 0x0 ;  /* 0x0000000000007b1d */ /* 0x000fe20000010000 */
[----:B------:R-:W-:Y:S01]  /*11a0*/  FMUL R12, R16, R38 ;  /* 0x00000026100c7220 */ /* 0x000fe20000400000 */
[C---:B-1----:R-:W-:Y:S01]  /*11b0*/  FMUL R9, R3.reuse, R8 ;  /* 0x0000000803097220 */ /* 0x042fe20000400000 */
[C---:B------:R-:W-:Y:S01]  /*11c0*/  FMUL R8, R3.reuse, R15 ;  /* 0x0000000f03087220 */ /* 0x040fe20000400000 */
[C---:B0-----:R-:W-:Y:S01]  /*11d0*/  FMUL R34, R3.reuse, R10 ;  /* 0x0000000a03227220 */ /* 0x041fe20000400000 */
[----:B------:R-:W-:Y:S01]  /*11e0*/  FMUL R38, R3, R11 ;  /* 0x0000000b03267220 */ /* 0x000fe20000400000 */
[C---:B-----5:R-:W-:Y:S01]  /*11f0*/  FADD R4, -R22.reuse, R4 ;  /* 0x0000000416047221 */ /* 0x060fe20000000100 */
[----:B------:R-:W0:Y:S01]  /*1200*/  MUFU.RCP R3, R2 ;  /* 0x0000000200037308 */ /* 0x000e220000001000 */
[C---:B------:R-:W-:Y:S01]  /*1210*/  FADD R5, -R22.reuse, R5 ;  /* 0x0000000516057221 */ /* 0x040fe20000000100 */
[C---:B------:R-:W-:Y:S01]  /*1220*/  FADD R6, -R22.reuse, R6 ;  /* 0x0000000616067221 */ /* 0x040fe20000000100 */
[----:B------:R-:W-:Y:S01]  /*1230*/  FADD R22, -R22, R7 ;  /* 0x0000000716167221 */ /* 0x000fe20000000100 */
[----:B------:R-:W-:-:S03]  /*1240*/  LOP3.LUT R10, R36, 0xff, RZ, 0xc0, !PT ;  /* 0x000000ff240a7812 */ /* 0x000fc600078ec0ff */
[----:B------:R-:W-:Y:S01]  /*1250*/  @P2 FMUL R22, R22, 0.25 ;  /* 0x3e80000016162820 */ /* 0x000fe20000400000 */
[----:B------:R-:W-:-:S03]  /*1260*/  LEA R10, R10, UR4, 0x2 ;  /* 0x000000040a0a7c11 */ /* 0x000fc6000f8e10ff */
[----:B------:R-:W-:-:S04]  /*1270*/  @!P0 FMUL R22, R22, 16777216 ;  /* 0x4b80000016168820 */ /* 0x000fc80000400000 */
[----:B0-----:R-:W-:Y:S01]  /*1280*/  FMUL R44, R3, R22 ;  /* 0x00000016032c7220 */ /* 0x001fe20000400000 */
[----:B------:R-:W0:Y:S04]  /*1290*/  LDS R30, [R10] ;  /* 0x000000000a1e7984 */ /* 0x000e280000000800 */
[----:B------:R-:W1:Y:S04]  /*12a0*/  LDS R32, [R10+0x404] ;  /* 0x000404000a207984 */ /* 0x000e680000000800 */
[----:B------:R-:W2:Y:S04]  /*12b0*/  LDS R28, [R10+0x808] ;  /* 0x000808000a1c7984 */ /* 0x000ea80000000800 */
[----:B------:R-:W3:Y:S01]  /*12c0*/  LDS R22, [R10+0xc0c] ;  /* 0x000c0c000a167984 */ /* 0x000ee20000000800 */
[----:B------:R-:W-:Y:S01]  /*12d0*/  BAR.SYNC.DEFER_BLOCKING 0x0 ;  /* 0x0000000000007b1d */ /* 0x000fe20000010000 */
[----:B------:R-:W-:-:S04]  /*12e0*/  @!P3 FMUL R14, R14, 16777216 ;  /* 0x4b8000000e0eb820 */ /* 0x000fc80000400000 */
[----:B------:R-:W-:Y:S01]  /*12f0*/  FMUL R14, R16, R14 ;  /* 0x0000000e100e7220 */ /* 0x000fe20000400000 */
[----:B------:R-:W-:Y:S04]  /*1300*/  STS [R24], R13 ;  /* 0x0000000d18007388 */ /* 0x000fe80000000800 */
[----:B------:R-:W-:Y:S04]  /*1310*/  STS [R26+0x4], R12 ;  /* 0x0000040c1a007388 */ /* 0x000fe80000000800 */
[----:B------:R-:W-:Y:S04]  /*1320*/  STS [R26+0x8], R14 ;  /* 0x0000080e1a007388 */ /* 0x000fe80000000800 */
[----:B------:R-:W-:Y:S01]  /*1330*/  STS [R26+0xc], R40 ;  /* 0x00000c281a007388 */ /* 0x000fe20000000800 */
[----:B------:R-:W-:Y:S06]  /*1340*/  BAR.SYNC.DEFER_BLOCKING 0x0 ;  /* 0x0000000000007b1d */ /* 0x000fec0000010000 */
[----:B------:R-:W4:Y:S04]  /*1350*/  LDS R20, [R10] ;  /* 0x000000000a147984 */ /* 0x000f280000000800 */
[----:B------:R-:W5:Y:S04]  /*1360*/  LDS R18, [R10+0x404] ;  /* 0x000404000a127984 */ /* 0x000f680000000800 */
[----:B------:R-:W0:Y:S04]  /*1370*/  LDS R16, [R10+0x808] ;  /* 0x000808000a107984 */ /* 0x000e280000000800 */
[----:B------:R-:W0:Y:S01]  /*1380*/  LDS R15, [R10+0xc0c] ;  /* 0x000c0c000a0f7984 */ /* 0x000e220000000800 */
[----:B------:R-:W-:Y:S06]  /*1390*/  BAR.SYNC.DEFER_BLOCKING 0x0 ;  /* 0x0000000000007b1d */ /* 0x000fec0000010000 */
[----:B------:R-:W-:Y:S04]  /*13a0*/  STS [R24], R9 ;  /* 0x0000000918007388 */ /* 0x000fe80000000800 */
[----:B------:R-:W-:Y:S04]  /*13b0*/  STS [R26+0x4], R8 ;  /* 0x000004081a007388 */ /* 0x000fe80000000800 */
[----:B------:R-:W-:Y:S04]  /*13c0*/  STS [R26+0x8], R34 ;  /* 0x000008221a007388 */ /* 0x000fe80000000800 */
[----:B------:R-:W-:Y:S01]  /*13d0*/  STS [R26+0xc], R38 ;  /* 0x00000c261a007388 */ /* 0x000fe20000000800 */
[----:B------:R-:W-:Y:S01]  /*13e0*/  BAR.SYNC.DEFER_BLOCKING 0x0 ;  /* 0x0000000000007b1d */ /* 0x000fe20000010000 */
[----:B------:R-:W-:Y:S01]  /*13f0*/  @P2 FMUL R4, R4, 0.25 ;  /* 0x3e80000004042820 */ /* 0x000fe20000400000 */
[----:B------:R-:W-:Y:S01]  /*1400*/  @P2 FMUL R5, R5, 0.25 ;  /* 0x3e80000005052820 */ /* 0x000fe20000400000 */
[----:B------:R-:W-:-:S02]  /*1410*/  @P2 FMUL R6, R6, 0.25 ;  /* 0x3e80000006062820 */ /* 0x000fc40000400000 */
[----:B------:R-:W-:Y:S01]  /*1420*/  @!P0 FMUL R4, R4, 16777216 ;  /* 0x4b80000004048820 */ /* 0x000fe20000400000 */
[----:B------:R-:W-:Y:S01]  /*1430*/  @!P0 FMUL R5, R5, 16777216 ;  /* 0x4b80000005058820 */ /* 0x000fe20000400000 */
[----:B------:R-:W-:Y:S01]  /*1440*/  @!P0 FMUL R6, R6, 16777216 ;  /* 0x4b80000006068820 */ /* 0x000fe20000400000 */
[----:B------:R-:W0:Y:S04]  /*1450*/  LDS R14, [R10] ;  /* 0x000000000a0e7984 */ /* 0x000e280000000800 */
[----:B------:R-:W0:Y:S04]  /*1460*/  LDS R13, [R10+0x404] ;  /* 0x000404000a0d7984 */ /* 0x000e280000000800 */
[----:B------:R-:W0:Y:S04]  /*1470*/  LDS R12, [R10+0x808] ;  /* 0x000808000a0c7984 */ /* 0x000e280000000800 */
[----:B------:R-:W0:Y:S01]  /*1480*/  LDS R11, [R10+0xc0c] ;  /* 0x000c0c000a0b7984 */ /* 0x000e220000000800 */
[C---:B------:R-:W-:Y:S01]  /*1490*/  FMUL R7, R3.reuse, R4 ;  /* 0x0000000403077220 */ /* 0x040fe20000400000 */
[----:B------:R-:W-:Y:S01]  /*14a0*/  BAR.SYNC.DEFER_BLOCKING 0x0 ;  /* 0x0000000000007b1d */ /* 0x000fe20000010000 */
[C---:B------:R-:W-:Y:S01]  /*14b0*/  FMUL R36, R3.reuse, R5 ;  /* 0x0000000503247220 */ /* 0x040fe20000400000 */
[----:B------:R-:W-:-:S06]  /*14c0*/  FMUL R42, R3, R6 ;  /* 0x00000006032a7220 */ /* 0x000fcc0000400000 */
[----:B------:R-:W0:Y:S01]  /*14d0*/  LDC.64 R2, c[0x0][0x228] ;  /* 0x00008a00ff027b82 */ /* 0x000e220000000a00 */
[----:B------:R-:W-:Y:S02]  /*14e0*/  UISETP.GE.AND UP1, UPT, UR36, 0xc, UPT ;  /* 0x0000000c2400788c */ /* 0x000fe4000bf26270 */
[----:B------:R-:W-:Y:S01]  /*14f0*/  UISETP.GE.AND UP2, UPT, UR53, 0xc, UPT ;  /* 0x0000000c3500788c */ /* 0x000fe2000bf46270 */
[----:B------:R0:W-:Y:S04]  /*1500*/  STS [R24], R7 ;  /* 0x0000000718007388 */ /* 0x0001e80000000800 */
[----:B------:R-:W-:Y:S04]  /*1510*/  STS [R26+0x4], R36 ;  /* 0x000004241a007388 */ /* 0x000fe80000000800 */
[----:B------:R-:W-:Y:S04]  /*1520*/  STS [R26+0x8], R42 ;  /* 0x0000082a1a007388 */ /* 0x000fe80000000800 */
[----:B------:R-:W-:Y:S01]  /*1530*/  STS [R26+0xc], R44 ;  /* 0x00000c2c1a007388 */ /* 0x000fe20000000800 */
[----:B------:R-:W-:Y:S01]  /*1540*/  BAR.SYNC.DEFER_BLOCKING 0x0 ;  /* 0x0000000000007b1d */ /* 0x000fe20000010000 */
[----:B------:R-:W-:-:S02]  /*1550*/  PLOP3.LUT P0, PT, PT, PT, UP1, 0x80, 0x0 ;  /* 0x000000000000781c */ /* 0x000fc40003f0f018 */
[----:B------:R-:W-:Y:S01]  /*1560*/  PLOP3.LUT P1, PT, PT, PT, UP2, 0x80, 0x0 ;  /* 0x000000000000781c */ /* 0x000fe20003f2f028 */
[----:B------:R-:W-:Y:S01]  /*1570*/  UISETP.GE.AND UP2, UPT, UR52, 0xc, UPT ;  /* 0x0000000c3400788c */ /* 0x000fe2000bf46270 */
[----:B0-----:R-:W-:Y:S01]  /*1580*/  IMAD.WIDE R4, R45, 0x4, R2 ;  /* 0x000000042d047825 */ /* 0x001fe200078e0202 */
[----:B------:R-:W-:-:S04]  /*1590*/  UISETP.GE.AND UP5, UPT, UR51, 0xc, UPT ;  /* 0x0000000c3300788c */ /* 0x000fc8000bfa6270 */
[----:B------:R-:W-:Y:S01]  /*15a0*/  PLOP3.LUT P2, PT, PT, PT, UP2, 0x80, 0x0 ;  /* 0x000000000000781c */ /* 0x000fe20003f4f028 */
[--C-:B------:R-:W-:Y:S01]  /*15b0*/  IMAD.WIDE R6, R43, 0x4, R2.reuse ;  /* 0x000000042b067825 */ /* 0x100fe200078e0202 */
[----:B------:R-:W-:Y:S02]  /*15c0*/  UISETP.GE.AND UP1, UPT, UR50, 0xc, UPT ;  /* 0x0000000c3200788c */ /* 0x000fe4000bf26270 */
[----:B------:R-:W-:Y:S01]  /*15d0*/  UISETP.GE.AND UP2, UPT, UR49, 0xc, UPT ;  /* 0x0000000c3100788c */ /* 0x000fe2000bf46270 */
[----:B------:R-:W-:Y:S01]  /*15e0*/  IMAD.WIDE R8, R41, 0x4, R2 ;  /* 0x0000000429087825 */ /* 0x000fe200078e0202 */
[----:B------:R-:W-:Y:S02]  /*15f0*/  UISETP.GE.AND UP3, UPT, UR48, 0xc, UPT ;  /* 0x0000000c3000788c */ /* 0x000fe4000bf66270 */
[----:B------:R-:W-:Y:S01]  /*1600*/  UISETP.GE.AND UP4, UPT, UR47, 0xc, UPT ;  /* 0x0000000c2f00788c */ /* 0x000fe2000bf86270 */
[----:B------:R-:W0:Y:S04]  /*1610*/  LDS R34, [R10] ;  /* 0x000000000a227984 */ /* 0x000e280000000800 */
[----:B------:R-:W-:Y:S01]  /*1620*/  @!P0 STG.E desc[UR42][R4.64], R30 ;  /* 0x0000001e04008986 */ /* 0x000fe2000c10192a */
[----:B------:R-:W-:-:S03]  /*1630*/  PLOP3.LUT P0, PT, PT, PT, UP5, 0x80, 0x0 ;  /* 0x000000000000781c */ /* 0x000fc60003f0f058 */
[----:B------:R-:W0:Y:S04]  /*1640*/  LDS R26, [R10+0x404] ;  /* 0x000404000a1a7984 */ /* 0x000e280000000800 */
[----:B------:R-:W0:Y:S01]  /*1650*/  LDS R24, [R10+0x808] ;  /* 0x000808000a187984 */ /* 0x000e220000000800 */
[----:B------:R-:W-:-:S03]  /*1660*/  UISETP.GE.AND UP5, UPT, UR46, 0xc, UPT ;  /* 0x0000000c2e00788c */ /* 0x000fc6000bfa6270 */
[----:B-1----:R1:W-:Y:S01]  /*1670*/  @!P1 STG.E desc[UR42][R6.64], R32 ;  /* 0x0000002006009986 */ /* 0x0023e2000c10192a */
[----:B------:R-:W-:-:S03]  /*1680*/  PLOP3.LUT P3, PT, PT, PT, UP2, 0x80, 0x0 ;  /* 0x000000000000781c */ /* 0x000fc60003f6f028 */
[----:B--2---:R2:W-:Y:S01]  /*1690*/  @!P2 STG.E desc[UR42][R8.64], R28 ;  /* 0x0000001c0800a986 */ /* 0x0045e2000c10192a */
[----:B------:R-:W-:Y:S02]  /*16a0*/  PLOP3.LUT P2, PT, PT, PT, UP1, 0x80, 0x0 ;  /* 0x000000000000781c */ /* 0x000fe40003f4f018 */
[----:B------:R-:W-:Y:S02]  /*16b0*/  PLOP3.LUT P4, PT, PT, PT, UP3, 0x80, 0x0 ;  /* 0x000000000000781c */ /* 0x000fe40003f8f038 */
[----:B------:R-:W-:Y:S01]  /*16c0*/  PLOP3.LUT P5, PT, PT, PT, UP4, 0x80, 0x0 ;  /* 0x000000000000781c */ /* 0x000fe20003faf048 */
[----:B-1----:R-:W-:Y:S01]  /*16d0*/  IMAD.WIDE R6, R39, 0x4, R2 ;  /* 0x0000000427067825 */ /* 0x002fe200078e0202 */
[----:B------:R-:W-:-:S04]  /*16e0*/  UISETP.GE.AND UP6, UPT, UR45, 0xc, UPT ;  /* 0x0000000c2d00788c */ /* 0x000fc8000bfc6270 */
[----:B---3--:R1:W-:Y:S01]  /*16f0*/  @!P0 STG.E desc[UR42][R6.64], R22 ;  /* 0x0000001606008986 */ /* 0x0083e2000c10192a */
[----:B------:R-:W-:Y:S01]  /*1700*/  PLOP3.LUT P0, PT, PT, PT, UP5, 0x80, 0x0 ;  /* 0x000000000000781c */ /* 0x000fe20003f0f058 */
[----:B------:R-:W-:Y:S01]  /*1710*/  IMAD.WIDE R4, R37, 0x4, R2 ;  /* 0x0000000425047825 */ /* 0x000fe200078e0202 */
[----:B------:R-:W-:-:S03]  /*1720*/  UISETP.GE.AND UP1, UPT, UR44, 0xc, UPT ;  /* 0x0000000c2c00788c */ /* 0x000fc6000bf26270 */
[----:B--2---:R-:W-:Y:S01]  /*1730*/  IMAD.WIDE R8, R35, 0x4, R2 ;  /* 0x0000000423087825 */ /* 0x004fe200078e0202 */
[----:B------:R-:W-:-:S03]  /*1740*/  UISETP.GE.AND UP2, UPT, UR41, 0xc, UPT ;  /* 0x0000000c2900788c */ /* 0x000fc6000bf46270 */
[--C-:B------:R-:W-:Y:S01]  /*1750*/  IMAD.WIDE R32, R33, 0x4, R2.reuse ;  /* 0x0000000421207825 */ /* 0x100fe200078e0202 */
[----:B----4-:R2:W-:Y:S03]  /*1760*/  @!P2 STG.E desc[UR42][R4.64], R20 ;  /* 0x000000140400a986 */ /* 0x0105e6000c10192a */
[--C-:B------:R-:W-:Y:S01]  /*1770*/  IMAD.WIDE R30, R31, 0x4, R2.reuse ;  /* 0x000000041f1e7825 */ /* 0x100fe200078e0202 */
[----:B-----5:R3:W-:Y:S01]  /*1780*/  @!P3 STG.E desc[UR42][R8.64], R18 ;  /* 0x000000120800b986 */ /* 0x0207e2000c10192a */
[----:B------:R-:W-:Y:S02]  /*1790*/  PLOP3.LUT P1, PT, PT, PT, UP6, 0x80, 0x0 ;  /* 0x000000000000781c */ /* 0x000fe40003f2f068 */
[----:B-1----:R-:W-:Y:S01]  /*17a0*/  IMAD.WIDE R6, R29, 0x4, R2 ;  /* 0x000000041d067825 */ /* 0x002fe200078e0202 */
[----:B------:R1:W-:Y:S01]  /*17b0*/  @!P4 STG.E desc[UR42][R32.64], R16 ;  /* 0x000000102000c986 */ /* 0x0003e2000c10192a */
[----:B------:R-:W-:-:S03]  /*17c0*/  PLOP3.LUT P6, PT, PT, PT, UP1, 0x80, 0x0 ;  /* 0x000000000000781c */ /* 0x000fc60003fcf018 */
[----:B------:R-:W-:Y:S01]  /*17d0*/  @!P5 STG.E desc[UR42][R30.64], R15 ;  /* 0x0000000f1e00d986 */ /* 0x000fe2000c10192a */
[----:B------:R-:W-:Y:S02]  /*17e0*/  PLOP3.LUT P5, PT, PT, PT, UP2, 0x80, 0x0 ;  /* 0x000000000000781c */ /* 0x000fe40003faf028 */
[----:B------:R-:W-:Y:S01]  /*17f0*/  PLOP3.LUT P4, PT, PT, PT, UP0, 0x80, 0x0 ;  /* 0x000000000000781c */ /* 0x000fe20003f8f008 */
[----:B------:R-:W-:Y:S01]  /*1800*/  @!P0 STG.E desc[UR42][R6.64], R14 ;  /* 0x0000000e06008986 */ /* 0x000fe2000c10192a */
[----:B------:R-:W-:Y:S02]  /*1810*/  PLOP3.LUT P3, PT, PT, PT, UP0, 0x80, 0x0 ;  /* 0x000000000000781c */ /* 0x000fe40003f6f008 */
[----:B------:R-:W-:Y:S02]  /*1820*/  PLOP3.LUT P2, PT, PT, PT, UP0, 0x80, 0x0 ;  /* 0x000000000000781c */ /* 0x000fe40003f4f008 */
[----:B------:R-:W-:Y:S01]  /*1830*/  PLOP3.LUT P0, PT, PT, PT, UP0, 0x40, 0x0 ;  /* 0x000000000000781c */ /* 0x000fe20003f0e808 */
[----:B------:R-:W-:-:S04]  /*1840*/  IMAD.WIDE R28, R27, 0x4, R2 ;  /* 0x000000041b1c7825 */ /* 0x000fc800078e0202 */
[--C-:B--2---:R-:W-:Y:S01]  /*1850*/  IMAD.WIDE R4, R25, 0x4, R2.reuse ;  /* 0x0000000419047825 */ /* 0x104fe200078e0202 */
[----:B------:R2:W-:Y:S03]  /*1860*/  @!P1 STG.E desc[UR42][R28.64], R13 ;  /* 0x0000000d1c009986 */ /* 0x0005e6000c10192a */
[--C-:B---3--:R-:W-:Y:S01]  /*1870*/  IMAD.WIDE R8, R17, 0x4, R2.reuse ;  /* 0x0000000411087825 */ /* 0x108fe200078e0202 */
[----:B------:R3:W-:Y:S03]  /*1880*/  @!P6 STG.E desc[UR42][R4.64], R12 ;  /* 0x0000000c0400e986 */ /* 0x0007e6000c10192a */
[--C-:B-1----:R-:W-:Y:S01]  /*1890*/  IMAD.WIDE R16, R23, 0x4, R2.reuse ;  /* 0x0000000417107825 */ /* 0x102fe200078e0202 */
[----:B------:R3:W-:Y:S03]  /*18a0*/  @!P5 STG.E desc[UR42][R8.64], R11 ;  /* 0x0000000b0800d986 */ /* 0x0007e6000c10192a */
[--C-:B------:R-:W-:Y:S01]  /*18b0*/  IMAD.WIDE R20, R21, 0x4, R2.reuse ;  /* 0x0000000415147825 */ /* 0x100fe200078e0202 */
[----:B0-----:R3:W-:Y:S03]  /*18c0*/  @!P4 STG.E desc[UR42][R16.64], R34 ;  /* 0x000000221000c986 */ /* 0x0017e6000c10192a */
[----:B------:R-:W-:Y:S01]  /*18d0*/  IMAD.WIDE R18, R19, 0x4, R2 ;  /* 0x0000000413127825 */ /* 0x000fe200078e0202 */
[----:B------:R3:W-:Y:S01]  /*18e0*/  @!P3 STG.E desc[UR42][R20.64], R26 ;  /* 0x0000001a1400b986 */ /* 0x0007e2000c10192a */
[----:B--2---:R-:W-:-:S03]  /*18f0*/  MOV R13, UR7 ;  /* 0x00000007000d7c02 */ /* 0x004fc60008000f00 */
[----:B------:R3:W-:Y:S01]  /*1900*/  @!P2 STG.E desc[UR42][R18.64], R24 ;  /* 0x000000181200a986 */ /* 0x0007e2000c10192a */
[----:B------:R-:W-:Y:S05]  /*1910*/  @!P0 EXIT ;  /* 0x000000000000894d */ /* 0x000fea0003800000 */
[----:B------:R-:W0:Y:S01]  /*1920*/  LDS R7, [R10+0xc0c] ;  /* 0x000c0c000a077984 */ /* 0x000e220000000800 */
[----:B---3--:R-:W-:-:S04]  /*1930*/  IMAD R5, R13, 0x3000, R0 ;  /* 0x000030000d057824 */ /* 0x008fc800078e0200 */
[----:B------:R-:W-:-:S05]  /*1940*/  IMAD.WIDE R2, R5, 0x4, R2 ;  /* 0x0000000405027825 */ /* 0x000fca00078e0202 */
[----:B0-----:R-:W-:Y:S01]  /*1950*/  STG.E desc[UR42][R2.64], R7 ;  /* 0x0000000702007986 */ /* 0x001fe2000c10192a */
[----:B------:R-:W-:Y:S05]  /*1960*/  EXIT ;  /* 0x000000000000794d */ /* 0x000fea0003800000 */
.L_x_0:
[----:B------:R-:W-:-:S00]  /*1970*/  BRA `(.L_x_0) ;  /* 0xfffffffc00fc7947 */ /* 0x000fc0000383ffff */
[----:B------:R-:W-:-:S00]  /*1980*/  NOP ;  /* 0x0000000000007918 */ /* 0x000fc00000000000 */
[----:B------:R-:W-:-:S00]  /*1990*/  NOP ;  /* 0x0000000000007918 */ /* 0x000fc00000000000 */
[----:B------:R-:W-:-:S00]  /*19a0*/  NOP ;  /* 0x0000000000007918 */ /* 0x000fc00000000000 */
[----:B------:R-:W-:-:S00]  /*19b0*/  NOP ;  /* 0x0000000000007918 */ /* 0x000fc00000000000 */
[----:B------:R-:W-:-:S00]  /*19c0*/  NOP ;  /* 0x0000000000007918 */ /* 0x000fc00000000000 */
[----:B------:R-:W-:-:S00]  /*19d0*/  NOP ;  /* 0x0000000000007918 */ /* 0x000fc00000000000 */
[----:B------:R-:W-:-:S00]  /*19e0*/  NOP ;  /* 0x0000000000007918 */ /* 0x000fc00000000000 */
[----:B------:R-:W-:-:S00]  /*19f0*/  NOP ;  /* 0x0000000000007918 */ /* 0x000fc00000000000 */
.L_x_1:


//--------------------- .nv.shared.triton_poi_fused_div_sub_8 --------------------------
	.section	.nv.shared.triton_poi_fused_div_sub_8,"aw",@nobits
	.sectionflags	@""
	.align	16
	.zero		1024


//--------------------- .nv.constant0.triton_poi_fused_div_sub_8 --------------------------
	.section	.nv.constant0.triton_poi_fused_div_sub_8,"a",@progbits
	.sectionflags	@""
	.align	4
.nv.constant0.triton_poi_fused_div_sub_8:
	.zero		568
